//
// Generated by NVIDIA NVVM Compiler
//
// Compiler Build ID: CL-36424714
// Cuda compilation tools, release 13.0, V13.0.88
// Based on NVVM 20.0.0
//

.version 9.0
.target sm_100
.address_size 64

	// .globl	_Z14cnn_conv_layerPfS_iii
.const .align 4 .b8 d_cnn_kernel[36864];
// _ZZ14cnn_conv_layerPfS_iiiE9in_data_s has been demoted

.visible .entry _Z14cnn_conv_layerPfS_iii(
	.param .u64 .ptr .align 1 _Z14cnn_conv_layerPfS_iii_param_0,
	.param .u64 .ptr .align 1 _Z14cnn_conv_layerPfS_iii_param_1,
	.param .u32 _Z14cnn_conv_layerPfS_iii_param_2,
	.param .u32 _Z14cnn_conv_layerPfS_iii_param_3,
	.param .u32 _Z14cnn_conv_layerPfS_iii_param_4
)
{
	.reg .pred 	%p<83>;
	.reg .b32 	%r<104>;
	.reg .b32 	%f<73>;
	.reg .b64 	%rd<56>;
	// demoted variable
	.shared .align 4 .b8 _ZZ14cnn_conv_layerPfS_iiiE9in_data_s[8192];
	ld.param.u64 	%rd5, [_Z14cnn_conv_layerPfS_iii_param_0];
	ld.param.u32 	%r39, [_Z14cnn_conv_layerPfS_iii_param_2];
	ld.param.u32 	%r40, [_Z14cnn_conv_layerPfS_iii_param_3];
	ld.param.u32 	%r41, [_Z14cnn_conv_layerPfS_iii_param_4];
	cvta.to.global.u64 	%rd1, %rd5;
	mov.u32 	%r42, %ctaid.x;
	mov.u32 	%r43, %ntid.x;
	mul.lo.s32 	%r1, %r42, %r43;
	mov.u32 	%r2, %tid.x;
	add.s32 	%r3, %r1, %r2;
	mov.u32 	%r44, %ctaid.y;
	mov.u32 	%r45, %ntid.y;
	mul.lo.s32 	%r4, %r44, %r45;
	mov.u32 	%r5, %tid.y;
	add.s32 	%r46, %r4, %r5;
	mov.u32 	%r47, %tid.z;
	mul.lo.s32 	%r48, %r40, %r47;
	mad.lo.s32 	%r49, %r40, %r3, %r46;
	mad.lo.s32 	%r6, %r48, %r41, %r49;
	mul.wide.s32 	%rd6, %r6, 4;
	add.s64 	%rd7, %rd1, %rd6;
	ld.global.f32 	%f28, [%rd7];
	shl.b32 	%r50, %r47, 6;
	shl.b32 	%r51, %r2, 3;
	add.s32 	%r52, %r51, %r5;
	add.s32 	%r53, %r52, %r50;
	shl.b32 	%r54, %r53, 2;
	mov.u32 	%r55, _ZZ14cnn_conv_layerPfS_iiiE9in_data_s;
	add.s32 	%r56, %r55, %r54;
	st.shared.f32 	[%r56], %f28;
	bar.sync 	0;
	add.s32 	%r7, %r4, %r45;
	shr.u32 	%r57, %r39, 31;
	add.s32 	%r58, %r39, %r57;
	shr.s32 	%r59, %r58, 1;
	neg.s32 	%r8, %r59;
	sub.s32 	%r9, %r46, %r59;
	setp.ge.s32 	%p3, %r3, %r41;
	setp.ge.s32 	%p4, %r46, %r40;
	or.pred  	%p5, %p4, %p3;
	@%p5 bra 	$L__BB0_41;
	setp.lt.s32 	%p6, %r39, 1;
	add.s32 	%r10, %r8, %r2;
	add.s32 	%r11, %r8, %r5;
	mov.f32 	%f63, 0f00000000;
	@%p6 bra 	$L__BB0_40;
	and.b32  	%r12, %r39, 3;
	and.b32  	%r13, %r39, 2147483644;
	add.s32 	%r14, %r8, %r3;
	mov.f32 	%f63, 0f00000000;
	mov.b32 	%r100, 0;
	mov.u64 	%rd38, d_cnn_kernel;
$L__BB0_3:
	mov.u32 	%r62, %tid.z;
	shl.b32 	%r63, %r62, 5;
	add.s32 	%r64, %r100, %r63;
	mul.lo.s32 	%r16, %r64, %r39;
	mov.b32 	%r101, 0;
$L__BB0_4:
	setp.lt.u32 	%p7, %r39, 4;
	add.s32 	%r66, %r14, %r101;
	setp.gt.s32 	%p8, %r66, -1;
	setp.lt.s32 	%p9, %r66, %r41;
	and.pred  	%p1, %p8, %p9;
	setp.ge.s32 	%p10, %r66, %r1;
	mov.u32 	%r67, %ntid.x;
	add.s32 	%r68, %r1, %r67;
	setp.lt.s32 	%p11, %r66, %r68;
	and.pred  	%p2, %p10, %p11;
	mad.lo.s32 	%r69, %r100, %r41, %r66;
	mul.lo.s32 	%r18, %r69, %r40;
	add.s32 	%r70, %r101, %r16;
	mul.lo.s32 	%r19, %r70, %r39;
	add.s32 	%r71, %r10, %r101;
	shl.b32 	%r72, %r71, 3;
	shl.b32 	%r73, %r100, 6;
	add.s32 	%r74, %r11, %r73;
	add.s32 	%r20, %r74, %r72;
	mov.b32 	%r103, 0;
	@%p7 bra 	$L__BB0_23;
	mov.b32 	%r102, 0;
$L__BB0_6:
	add.s32 	%r22, %r9, %r102;
	setp.gt.s32 	%p12, %r22, -1;
	setp.lt.s32 	%p13, %r22, %r40;
	and.pred  	%p14, %p12, %p13;
	and.pred  	%p16, %p1, %p14;
	add.s32 	%r76, %r20, %r102;
	shl.b32 	%r77, %r76, 2;
	mov.u32 	%r78, _ZZ14cnn_conv_layerPfS_iiiE9in_data_s;
	add.s32 	%r23, %r78, %r77;
	add.s32 	%r79, %r22, %r18;
	mul.wide.s32 	%rd8, %r79, 4;
	add.s64 	%rd2, %rd1, %rd8;
	not.pred 	%p17, %p16;
	@%p17 bra 	$L__BB0_10;
	setp.ge.s32 	%p18, %r22, %r4;
	and.pred  	%p19, %p2, %p18;
	setp.lt.s32 	%p20, %r22, %r7;
	and.pred  	%p21, %p19, %p20;
	@%p21 bra 	$L__BB0_9;
	ld.global.f32 	%f32, [%rd2];
	add.s32 	%r80, %r19, %r102;
	mul.wide.u32 	%rd9, %r80, 4;
	add.s64 	%rd11, %rd38, %rd9;
	ld.const.f32 	%f33, [%rd11];
	fma.rn.f32 	%f63, %f32, %f33, %f63;
	bra.uni 	$L__BB0_10;
$L__BB0_9:
	ld.shared.f32 	%f34, [%r23];
	add.s32 	%r81, %r19, %r102;
	mul.wide.u32 	%rd12, %r81, 4;
	add.s64 	%rd14, %rd38, %rd12;
	ld.const.f32 	%f35, [%rd14];
	fma.rn.f32 	%f63, %f34, %f35, %f63;
$L__BB0_10:
	add.s32 	%r24, %r102, 1;
	add.s32 	%r25, %r22, 1;
	setp.gt.s32 	%p22, %r25, -1;
	setp.lt.s32 	%p23, %r25, %r40;
	and.pred  	%p24, %p22, %p23;
	and.pred  	%p25, %p1, %p24;
	not.pred 	%p26, %p25;
	@%p26 bra 	$L__BB0_14;
	setp.ge.s32 	%p27, %r25, %r4;
	and.pred  	%p28, %p2, %p27;
	setp.lt.s32 	%p29, %r25, %r7;
	and.pred  	%p30, %p28, %p29;
	@%p30 bra 	$L__BB0_13;
	ld.global.f32 	%f36, [%rd2+4];
	add.s32 	%r82, %r19, %r24;
	mul.wide.u32 	%rd15, %r82, 4;
	add.s64 	%rd17, %rd38, %rd15;
	ld.const.f32 	%f37, [%rd17];
	fma.rn.f32 	%f63, %f36, %f37, %f63;
	bra.uni 	$L__BB0_14;
$L__BB0_13:
	ld.shared.f32 	%f38, [%r23+4];
	add.s32 	%r83, %r19, %r24;
	mul.wide.u32 	%rd18, %r83, 4;
	add.s64 	%rd20, %rd38, %rd18;
	ld.const.f32 	%f39, [%rd20];
	fma.rn.f32 	%f63, %f38, %f39, %f63;
$L__BB0_14:
	add.s32 	%r26, %r102, 2;
	add.s32 	%r27, %r22, 2;
	setp.gt.s32 	%p31, %r27, -1;
	setp.lt.s32 	%p32, %r27, %r40;
	and.pred  	%p33, %p31, %p32;
	and.pred  	%p34, %p1, %p33;
	not.pred 	%p35, %p34;
	@%p35 bra 	$L__BB0_18;
	setp.ge.s32 	%p36, %r27, %r4;
	and.pred  	%p37, %p2, %p36;
	setp.lt.s32 	%p38, %r27, %r7;
	and.pred  	%p39, %p37, %p38;
	@%p39 bra 	$L__BB0_17;
	ld.global.f32 	%f40, [%rd2+8];
	add.s32 	%r84, %r19, %r26;
	mul.wide.u32 	%rd21, %r84, 4;
	add.s64 	%rd23, %rd38, %rd21;
	ld.const.f32 	%f41, [%rd23];
	fma.rn.f32 	%f63, %f40, %f41, %f63;
	bra.uni 	$L__BB0_18;
$L__BB0_17:
	ld.shared.f32 	%f42, [%r23+8];
	add.s32 	%r85, %r19, %r26;
	mul.wide.u32 	%rd24, %r85, 4;
	add.s64 	%rd26, %rd38, %rd24;
	ld.const.f32 	%f43, [%rd26];
	fma.rn.f32 	%f63, %f42, %f43, %f63;
$L__BB0_18:
	add.s32 	%r28, %r102, 3;
	add.s32 	%r29, %r22, 3;
	setp.gt.s32 	%p40, %r29, -1;
	setp.lt.s32 	%p41, %r29, %r40;
	and.pred  	%p42, %p40, %p41;
	and.pred  	%p43, %p1, %p42;
	not.pred 	%p44, %p43;
	@%p44 bra 	$L__BB0_22;
	setp.ge.s32 	%p45, %r29, %r4;
	and.pred  	%p46, %p2, %p45;
	setp.lt.s32 	%p47, %r29, %r7;
	and.pred  	%p48, %p46, %p47;
	@%p48 bra 	$L__BB0_21;
	ld.global.f32 	%f44, [%rd2+12];
	add.s32 	%r86, %r19, %r28;
	mul.wide.u32 	%rd27, %r86, 4;
	add.s64 	%rd29, %rd38, %rd27;
	ld.const.f32 	%f45, [%rd29];
	fma.rn.f32 	%f63, %f44, %f45, %f63;
	bra.uni 	$L__BB0_22;
$L__BB0_21:
	ld.shared.f32 	%f46, [%r23+12];
	add.s32 	%r87, %r19, %r28;
	mul.wide.u32 	%rd30, %r87, 4;
	add.s64 	%rd32, %rd38, %rd30;
	ld.const.f32 	%f47, [%rd32];
	fma.rn.f32 	%f63, %f46, %f47, %f63;
$L__BB0_22:
	add.s32 	%r102, %r102, 4;
	setp.ne.s32 	%p49, %r102, %r13;
	mov.u32 	%r103, %r13;
	@%p49 bra 	$L__BB0_6;
$L__BB0_23:
	setp.eq.s32 	%p50, %r12, 0;
	@%p50 bra 	$L__BB0_38;
	add.s32 	%r32, %r9, %r103;
	setp.gt.s32 	%p51, %r32, -1;
	setp.lt.s32 	%p52, %r32, %r40;
	and.pred  	%p53, %p51, %p52;
	and.pred  	%p55, %p1, %p53;
	add.s32 	%r88, %r20, %r103;
	shl.b32 	%r89, %r88, 2;
	mov.u32 	%r90, _ZZ14cnn_conv_layerPfS_iiiE9in_data_s;
	add.s32 	%r33, %r90, %r89;
	add.s32 	%r91, %r32, %r18;
	mul.wide.s32 	%rd33, %r91, 4;
	add.s64 	%rd3, %rd1, %rd33;
	not.pred 	%p56, %p55;
	@%p56 bra 	$L__BB0_28;
	setp.ge.s32 	%p57, %r32, %r4;
	and.pred  	%p58, %p2, %p57;
	setp.lt.s32 	%p59, %r32, %r7;
	and.pred  	%p60, %p58, %p59;
	@%p60 bra 	$L__BB0_27;
	ld.global.f32 	%f48, [%rd3];
	add.s32 	%r92, %r19, %r103;
	mul.wide.u32 	%rd34, %r92, 4;
	add.s64 	%rd36, %rd38, %rd34;
	ld.const.f32 	%f49, [%rd36];
	fma.rn.f32 	%f63, %f48, %f49, %f63;
	bra.uni 	$L__BB0_28;
$L__BB0_27:
	ld.shared.f32 	%f50, [%r33];
	add.s32 	%r93, %r19, %r103;
	mul.wide.u32 	%rd37, %r93, 4;
	add.s64 	%rd39, %rd38, %rd37;
	ld.const.f32 	%f51, [%rd39];
	fma.rn.f32 	%f63, %f50, %f51, %f63;
$L__BB0_28:
	setp.eq.s32 	%p61, %r12, 1;
	@%p61 bra 	$L__BB0_38;
	add.s32 	%r34, %r32, 1;
	setp.gt.s32 	%p62, %r34, -1;
	setp.lt.s32 	%p63, %r34, %r40;
	and.pred  	%p64, %p62, %p63;
	and.pred  	%p65, %p1, %p64;
	not.pred 	%p66, %p65;
	@%p66 bra 	$L__BB0_33;
	setp.ge.s32 	%p67, %r34, %r4;
	and.pred  	%p68, %p2, %p67;
	setp.lt.s32 	%p69, %r34, %r7;
	and.pred  	%p70, %p68, %p69;
	@%p70 bra 	$L__BB0_32;
	ld.global.f32 	%f52, [%rd3+4];
	add.s32 	%r94, %r103, %r19;
	add.s32 	%r95, %r94, 1;
	mul.wide.u32 	%rd40, %r95, 4;
	add.s64 	%rd42, %rd38, %rd40;
	ld.const.f32 	%f53, [%rd42];
	fma.rn.f32 	%f63, %f52, %f53, %f63;
	bra.uni 	$L__BB0_33;
$L__BB0_32:
	ld.shared.f32 	%f54, [%r33+4];
	add.s32 	%r96, %r103, %r19;
	add.s32 	%r97, %r96, 1;
	mul.wide.u32 	%rd43, %r97, 4;
	add.s64 	%rd45, %rd38, %rd43;
	ld.const.f32 	%f55, [%rd45];
	fma.rn.f32 	%f63, %f54, %f55, %f63;
$L__BB0_33:
	setp.eq.s32 	%p71, %r12, 2;
	add.s32 	%r35, %r103, 2;
	@%p71 bra 	$L__BB0_38;
	add.s32 	%r36, %r32, 2;
	setp.gt.s32 	%p72, %r36, -1;
	setp.lt.s32 	%p73, %r36, %r40;
	and.pred  	%p74, %p72, %p73;
	and.pred  	%p75, %p1, %p74;
	not.pred 	%p76, %p75;
	@%p76 bra 	$L__BB0_38;
	setp.ge.s32 	%p77, %r36, %r4;
	and.pred  	%p78, %p2, %p77;
	setp.lt.s32 	%p79, %r36, %r7;
	and.pred  	%p80, %p78, %p79;
	@%p80 bra 	$L__BB0_37;
	ld.global.f32 	%f56, [%rd3+8];
	add.s32 	%r98, %r19, %r35;
	mul.wide.u32 	%rd46, %r98, 4;
	add.s64 	%rd48, %rd38, %rd46;
	ld.const.f32 	%f57, [%rd48];
	fma.rn.f32 	%f63, %f56, %f57, %f63;
	bra.uni 	$L__BB0_38;
$L__BB0_37:
	ld.shared.f32 	%f58, [%r33+8];
	add.s32 	%r99, %r19, %r35;
	mul.wide.u32 	%rd49, %r99, 4;
	add.s64 	%rd51, %rd38, %rd49;
	ld.const.f32 	%f59, [%rd51];
	fma.rn.f32 	%f63, %f58, %f59, %f63;
$L__BB0_38:
	add.s32 	%r101, %r101, 1;
	setp.ne.s32 	%p81, %r101, %r39;
	@%p81 bra 	$L__BB0_4;
	add.s32 	%r100, %r100, 1;
	setp.ne.s32 	%p82, %r100, 32;
	@%p82 bra 	$L__BB0_3;
$L__BB0_40:
	ld.param.u64 	%rd55, [_Z14cnn_conv_layerPfS_iii_param_1];
	cvta.to.global.u64 	%rd52, %rd55;
	mul.wide.s32 	%rd53, %r6, 4;
	add.s64 	%rd54, %rd52, %rd53;
	st.global.f32 	[%rd54], %f63;
$L__BB0_41:
	ret;

}


// ===== COMPILED SASS (sm_100) =====

	.target	sm_100

	.elftype	@"ET_EXEC"


//--------------------- .note.nv.tkinfo           --------------------------
	.section	.note.nv.tkinfo,"",@"SHT_NOTE"
	.sectionflags	@"SHF_NOTE_NV_TKINFO"
	.tkinfo
        /*0018*/ 	.word	0x00000002
        /*0030*/ 	.string	""
        /*0030*/ 	.string	"ptxas"
        /*0030*/ 	.string	"Cuda compilation tools, release 13.0, V13.0.88"
        /*0030*/ 	.string	"Build cuda_13.0.r13.0/compiler.36424714_0"
        /*0030*/ 	.string	"-arch sm_100 -m 64 "



//--------------------- .note.nv.cuinfo           --------------------------
	.section	.note.nv.cuinfo,"",@"SHT_NOTE"
	.sectionflags	@"SHF_NOTE_NV_CUINFO"
        /*0018*/ 	.short	0x0002
        /*001a*/ 	.short	0x0064
        /*001c*/ 	.short	0x0082
	.zero		2


//--------------------- .nv.info                  --------------------------
	.section	.nv.info,"",@"SHT_CUDA_INFO"
	.align	4


	//----- nvinfo : EIATTR_REGCOUNT
	.align		4
        /*0000*/ 	.byte	0x04, 0x2f
        /*0002*/ 	.short	(.L_2 - .L_1)
	.align		4
.L_1:
        /*0004*/ 	.word	index@(_Z14cnn_conv_layerPfS_iii)
        /*0008*/ 	.word	0x00000018


	//----- nvinfo : EIATTR_FRAME_SIZE
	.align		4
.L_2:
        /*000c*/ 	.byte	0x04, 0x11
        /*000e*/ 	.short	(.L_4 - .L_3)
	.align		4
.L_3:
        /*0010*/ 	.word	index@(_Z14cnn_conv_layerPfS_iii)
        /*0014*/ 	.word	0x00000000


	//----- nvinfo : EIATTR_MIN_STACK_SIZE
	.align		4
.L_4:
        /*0018*/ 	.byte	0x04, 0x12
        /*001a*/ 	.short	(.L_6 - .L_5)
	.align		4
.L_5:
        /*001c*/ 	.word	index@(_Z14cnn_conv_layerPfS_iii)
        /*0020*/ 	.word	0x00000000
.L_6:


//--------------------- .nv.compat                --------------------------
	.section	.nv.compat,"",@"SHT_CUDA_COMPAT_INFO"
	.align	4
        /*0000*/ 	.byte	0x02, 0x09, 0x00, 0x00, 0x02, 0x02, 0x01, 0x00, 0x02, 0x05, 0x05, 0x00, 0x03, 0x07, 0x01, 0x01
        /*0010*/ 	.byte	0x02, 0x03, 0x00, 0x00, 0x02, 0x06, 0x01, 0x00, 0x04, 0x0b, 0x08, 0x00, 0x09, 0x00, 0x00, 0x00
        /*0020*/ 	.byte	0x00, 0x00, 0x00, 0x00


//--------------------- .nv.info._Z14cnn_conv_layerPfS_iii --------------------------
	.section	.nv.info._Z14cnn_conv_layerPfS_iii,"",@"SHT_CUDA_INFO"
	.sectionflags	@""
	.align	4


	//----- nvinfo : EIATTR_CUDA_API_VERSION
	.align		4
        /*0000*/ 	.byte	0x04, 0x37
        /*0002*/ 	.short	(.L_8 - .L_7)
.L_7:
        /*0004*/ 	.word	0x00000082


	//----- nvinfo : EIATTR_KPARAM_INFO
	.align		4
.L_8:
        /*0008*/ 	.byte	0x04, 0x17
        /*000a*/ 	.short	(.L_10 - .L_9)
.L_9:
        /*000c*/ 	.word	0x00000000
        /*0010*/ 	.short	0x0004
        /*0012*/ 	.short	0x0018
        /*0014*/ 	.byte	0x00, 0xf0, 0x11, 0x00


	//----- nvinfo : EIATTR_KPARAM_INFO
	.align		4
.L_10:
        /*0018*/ 	.byte	0x04, 0x17
        /*001a*/ 	.short	(.L_12 - .L_11)
.L_11:
        /*001c*/ 	.word	0x00000000
        /*0020*/ 	.short	0x0003
        /*0022*/ 	.short	0x0014
        /*0024*/ 	.byte	0x00, 0xf0, 0x11, 0x00


	//----- nvinfo : EIATTR_KPARAM_INFO
	.align		4
.L_12:
        /*0028*/ 	.byte	0x04, 0x17
        /*002a*/ 	.short	(.L_14 - .L_13)
.L_13:
        /*002c*/ 	.word	0x00000000
        /*0030*/ 	.short	0x0002
        /*0032*/ 	.short	0x0010
        /*0034*/ 	.byte	0x00, 0xf0, 0x11, 0x00


	//----- nvinfo : EIATTR_KPARAM_INFO
	.align		4
.L_14:
        /*0038*/ 	.byte	0x04, 0x17
        /*003a*/ 	.short	(.L_16 - .L_15)
.L_15:
        /*003c*/ 	.word	0x00000000
        /*0040*/ 	.short	0x0001
        /*0042*/ 	.short	0x0008
        /*0044*/ 	.byte	0x00, 0xf5, 0x21, 0x00


	//----- nvinfo : EIATTR_KPARAM_INFO
	.align		4
.L_16:
        /*0048*/ 	.byte	0x04, 0x17
        /*004a*/ 	.short	(.L_18 - .L_17)
.L_17:
        /*004c*/ 	.word	0x00000000
        /*0050*/ 	.short	0x0000
        /*0052*/ 	.short	0x0000
        /*0054*/ 	.byte	0x00, 0xf5, 0x21, 0x00


	//----- nvinfo : EIATTR_SPARSE_MMA_MASK
	.align		4
.L_18:
        /*0058*/ 	.byte	0x03, 0x50
        /*005a*/ 	.short	0x0000


	//----- nvinfo : EIATTR_MAXREG_COUNT
	.align		4
        /*005c*/ 	.byte	0x03, 0x1b
        /*005e*/ 	.short	0x00ff


	//----- nvinfo : EIATTR_NUM_BARRIERS
	.align		4
        /*0060*/ 	.byte	0x02, 0x4c
        /*0062*/ 	.byte	0x01
	.zero		1


	//----- nvinfo : EIATTR_MERCURY_ISA_VERSION
	.align		4
        /*0064*/ 	.byte	0x03, 0x5f
        /*0066*/ 	.short	0x0101


	//----- nvinfo : EIATTR_VRC_CTA_INIT_COUNT
	.align		4
        /*0068*/ 	.byte	0x02, 0x4a
	.zero		1
	.zero		1


	//----- nvinfo : EIATTR_EXIT_INSTR_OFFSETS
	.align		4
        /*006c*/ 	.byte	0x04, 0x1c
        /*006e*/ 	.short	(.L_20 - .L_19)


	//   ....[0]....
.L_19:
        /*0070*/ 	.word	0x000001f0


	//   ....[1]....
        /*0074*/ 	.word	0x00001080


	//----- nvinfo : EIATTR_CRS_STACK_SIZE
	.align		4
.L_20:
        /*0078*/ 	.byte	0x04, 0x1e
        /*007a*/ 	.short	(.L_22 - .L_21)
.L_21:
        /*007c*/ 	.word	0x00000000


	//----- nvinfo : EIATTR_CBANK_PARAM_SIZE
	.align		4
.L_22:
        /*0080*/ 	.byte	0x03, 0x19
        /*0082*/ 	.short	0x001c


	//----- nvinfo : EIATTR_PARAM_CBANK
	.align		4
        /*0084*/ 	.byte	0x04, 0x0a
        /*0086*/ 	.short	(.L_24 - .L_23)
	.align		4
.L_23:
        /*0088*/ 	.word	index@(.nv.constant0._Z14cnn_conv_layerPfS_iii)
        /*008c*/ 	.short	0x0380
        /*008e*/ 	.short	0x001c


	//----- nvinfo : EIATTR_SW_WAR
	.align		4
.L_24:
        /*0090*/ 	.byte	0x04, 0x36
        /*0092*/ 	.short	(.L_26 - .L_25)
.L_25:
        /*0094*/ 	.word	0x00000008
.L_26:


//--------------------- .nv.callgraph             --------------------------
	.section	.nv.callgraph,"",@"SHT_CUDA_CALLGRAPH"
	.align	4
	.sectionentsize	8
	.align		4
        /*0000*/ 	.word	0x00000000
	.align		4
        /*0004*/ 	.word	0xffffffff
	.align		4
        /*0008*/ 	.word	0x00000000
	.align		4
        /*000c*/ 	.word	0xfffffffe
	.align		4
        /*0010*/ 	.word	0x00000000
	.align		4
        /*0014*/ 	.word	0xfffffffd
	.align		4
        /*0018*/ 	.word	0x00000000
	.align		4
        /*001c*/ 	.word	0xfffffffc


//--------------------- .nv.constant3             --------------------------
	.section	.nv.constant3,"a",@progbits
	.align	4
.nv.constant3:
	.type		d_cnn_kernel,@object
	.size		d_cnn_kernel,(.L_0 - d_cnn_kernel)
d_cnn_kernel:
	.zero		36864
.L_0:


//--------------------- .text._Z14cnn_conv_layerPfS_iii --------------------------
	.section	.text._Z14cnn_conv_layerPfS_iii,"ax",@progbits
	.align	128
        .global         _Z14cnn_conv_layerPfS_iii
        .type           _Z14cnn_conv_layerPfS_iii,@function
        .size           _Z14cnn_conv_layerPfS_iii,(.L_x_27 - _Z14cnn_conv_layerPfS_iii)
        .other          _Z14cnn_conv_layerPfS_iii,@"STO_CUDA_ENTRY STV_DEFAULT"
_Z14cnn_conv_layerPfS_iii:
.text._Z14cnn_conv_layerPfS_iii:
[----:B------:R-:W-:Y:S01]  /*0000*/  LDC R1, c[0x0][0x37c] ;  /* 0x0000df00ff017b82 */ /* 0x000fe20000000800 */
[----:B------:R-:W0:Y:S07]  /*0010*/  S2R R9, SR_TID.X ;  /* 0x0000000000097919 */ /* 0x000e2e0000002100 */
[----:B------:R-:W1:Y:S01]  /*0020*/  S2UR UR5, SR_CTAID.X ;  /* 0x00000000000579c3 */ /* 0x000e620000002500 */
[----:B------:R-:W1:Y:S01]  /*0030*/  LDCU UR4, c[0x0][0x360] ;  /* 0x00006c00ff0477ac */ /* 0x000e620008000800 */
[----:B------:R-:W2:Y:S01]  /*0040*/  S2R R10, SR_TID.Y ;  /* 0x00000000000a7919 */ /* 0x000ea20000002200 */
[----:B------:R-:W3:Y:S01]  /*0050*/  LDCU UR14, c[0x0][0x364] ;  /* 0x00006c80ff0e77ac */ /* 0x000ee20008000800 */
[----:B------:R-:W4:Y:S04]  /*0060*/  S2R R7, SR_TID.Z ;  /* 0x0000000000077919 */ /* 0x000f280000002300 */
[----:B------:R-:W3:Y:S01]  /*0070*/  S2UR UR6, SR_CTAID.Y ;  /* 0x00000000000679c3 */ /* 0x000ee20000002600 */
[----:B------:R-:W4:Y:S01]  /*0080*/  LDCU UR8, c[0x0][0x394] ;  /* 0x00007280ff0877ac */ /* 0x000f220008000800 */
[----:B------:R-:W5:Y:S06]  /*0090*/  LDCU UR9, c[0x0][0x398] ;  /* 0x00007300ff0977ac */ /* 0x000f6c0008000800 */
[----:B------:R-:W5:Y:S01]  /*00a0*/  LDC.64 R2, c[0x0][0x380] ;  /* 0x0000e000ff027b82 */ /* 0x000f620000000a00 */
[----:B------:R-:W5:Y:S01]  /*00b0*/  LDCU.64 UR12, c[0x0][0x358] ;  /* 0x00006b00ff0c77ac */ /* 0x000f620008000a00 */
[----:B-1----:R-:W-:-:S06]  /*00c0*/  UIMAD UR5, UR5, UR4, URZ ;  /* 0x00000004050572a4 */ /* 0x002fcc000f8e02ff */
[----:B0-----:R-:W-:Y:S01]  /*00d0*/  VIADD R11, R9, UR5 ;  /* 0x00000005090b7c36 */ /* 0x001fe20008000000 */
[----:B---3--:R-:W-:-:S06]  /*00e0*/  UIMAD UR6, UR6, UR14, URZ ;  /* 0x0000000e060672a4 */ /* 0x008fcc000f8e02ff */
[----:B--2---:R-:W-:Y:S02]  /*00f0*/  VIADD R8, R10, UR6 ;  /* 0x000000060a087c36 */ /* 0x004fe40008000000 */
[----:B----4-:R-:W-:Y:S02]  /*0100*/  IMAD R0, R7, UR8, RZ ;  /* 0x0000000807007c24 */ /* 0x010fe4000f8e02ff */
[----:B------:R-:W-:-:S04]  /*0110*/  IMAD R5, R11, UR8, R8 ;  /* 0x000000080b057c24 */ /* 0x000fc8000f8e0208 */
[----:B-----5:R-:W-:-:S04]  /*0120*/  IMAD R0, R0, UR9, R5 ;  /* 0x0000000900007c24 */ /* 0x020fc8000f8e0205 */
[----:B------:R-:W-:-:S06]  /*0130*/  IMAD.WIDE R2, R0, 0x4, R2 ;  /* 0x0000000400027825 */ /* 0x000fcc00078e0202 */
[----:B------:R-:W2:Y:S01]  /*0140*/  LDG.E R2, desc[UR12][R2.64] ;  /* 0x0000000c02027981 */ /* 0x000ea2000c1e1900 */
[----:B------:R-:W0:Y:S01]  /*0150*/  S2UR UR7, SR_CgaCtaId ;  /* 0x00000000000779c3 */ /* 0x000e220000008800 */
[----:B------:R-:W-:Y:S01]  /*0160*/  LEA R4, R9, R10, 0x3 ;  /* 0x0000000a09047211 */ /* 0x000fe200078e18ff */
[----:B------:R-:W-:Y:S01]  /*0170*/  UMOV UR4, 0x400 ;  /* 0x0000040000047882 */ /* 0x000fe20000000000 */
[----:B------:R-:W-:-:S03]  /*0180*/  ISETP.GE.AND P0, PT, R11, UR9, PT ;  /* 0x000000090b007c0c */ /* 0x000fc6000bf06270 */
[----:B------:R-:W-:Y:S01]  /*0190*/  IMAD R4, R7, 0x40, R4 ;  /* 0x0000004007047824 */ /* 0x000fe200078e0204 */
[----:B------:R-:W-:Y:S01]  /*01a0*/  ISETP.GE.OR P0, PT, R8, UR8, P0 ;  /* 0x0000000808007c0c */ /* 0x000fe20008706670 */
[----:B0-----:R-:W-:-:S06]  /*01b0*/  ULEA UR4, UR7, UR4, 0x18 ;  /* 0x0000000407047291 */ /* 0x001fcc000f8ec0ff */
[----:B------:R-:W-:-:S05]  /*01c0*/  LEA R5, R4, UR4, 0x2 ;  /* 0x0000000404057c11 */ /* 0x000fca000f8e10ff */
[----:B--2---:R0:W-:Y:S01]  /*01d0*/  STS [R5], R2 ;  /* 0x0000000205007388 */ /* 0x0041e20000000800 */
[----:B------:R-:W-:Y:S06]  /*01e0*/  BAR.SYNC.DEFER_BLOCKING 0x0 ;  /* 0x0000000000007b1d */ /* 0x000fec0000010000 */
[----:B------:R-:W-:Y:S05]  /*01f0*/  @P0 EXIT ;  /* 0x000000000000094d */ /* 0x000fea0003800000 */
[----:B------:R-:W1:Y:S01]  /*0200*/  LDCU UR7, c[0x0][0x390] ;  /* 0x00007200ff0777ac */ /* 0x000e620008000800 */
[----:B------:R-:W-:Y:S01]  /*0210*/  IMAD.MOV.U32 R6, RZ, RZ, RZ ;  /* 0x000000ffff067224 */ /* 0x000fe200078e00ff */
[----:B-1----:R-:W-:-:S09]  /*0220*/  UISETP.GE.AND UP0, UPT, UR7, 0x1, UPT ;  /* 0x000000010700788c */ /* 0x002fd2000bf06270 */
[----:B------:R-:W-:Y:S05]  /*0230*/  BRA.U !UP0, `(.L_x_0) ;  /* 0x0000000d08847547 */ /* 0x000fea000b800000 */
[----:B------:R-:W-:Y:S01]  /*0240*/  ULEA.HI UR4, UR7, UR7, URZ, 0x1 ;  /* 0x0000000707047291 */ /* 0x000fe2000f8f08ff */
[----:B------:R-:W-:Y:S01]  /*0250*/  CS2R R6, SRZ ;  /* 0x0000000000067805 */ /* 0x000fe2000001ff00 */
[----:B------:R-:W-:Y:S02]  /*0260*/  ULOP3.LUT UR11, UR7, 0x3, URZ, 0xc0, !UPT ;  /* 0x00000003070b7892 */ /* 0x000fe4000f8ec0ff */
[----:B------:R-:W-:Y:S02]  /*0270*/  USHF.R.S32.HI UR4, URZ, 0x1, UR4 ;  /* 0x00000001ff047899 */ /* 0x000fe40008011404 */
[----:B------:R-:W-:Y:S02]  /*0280*/  UIADD3 UR10, UPT, UPT, UR6, UR14, URZ ;  /* 0x0000000e060a7290 */ /* 0x000fe4000fffe0ff */
[----:B------:R-:W-:Y:S02]  /*0290*/  ULOP3.LUT UR7, UR7, 0x7ffffffc, URZ, 0xc0, !UPT ;  /* 0x7ffffffc07077892 */ /* 0x000fe4000f8ec0ff */
[----:B------:R-:W-:Y:S01]  /*02a0*/  IADD3 R8, PT, PT, R8, -UR4, RZ ;  /* 0x8000000408087c10 */ /* 0x000fe2000fffe0ff */
[----:B------:R-:W-:Y:S01]  /*02b0*/  VIADD R9, R9, -UR4 ;  /* 0x8000000409097c36 */ /* 0x000fe20008000000 */
[----:B------:R-:W-:Y:S01]  /*02c0*/  IADD3 R11, PT, PT, R11, -UR4, RZ ;  /* 0x800000040b0b7c10 */ /* 0x000fe2000fffe0ff */
[----:B------:R-:W-:-:S07]  /*02d0*/  VIADD R10, R10, -UR4 ;  /* 0x800000040a0a7c36 */ /* 0x000fce0008000000 */
.L_x_25:
[----:B------:R-:W1:Y:S01]  /*02e0*/  S2R R12, SR_TID.Z ;  /* 0x00000000000c7919 */ /* 0x000e620000002300 */
[----:B------:R-:W-:Y:S01]  /*02f0*/  UMOV UR4, URZ ;  /* 0x000000ff00047c82 */ /* 0x000fe20008000000 */
[----:B-1----:R-:W-:-:S07]  /*0300*/  IMAD R12, R12, 0x20, R7 ;  /* 0x000000200c0c7824 */ /* 0x002fce00078e0207 */
.L_x_24:
[----:B------:R-:W1:Y:S01]  /*0310*/  LDC R3, c[0x0][0x390] ;  /* 0x0000e400ff037b82 */ /* 0x000e620000000800 */
[----:B------:R-:W2:Y:S01]  /*0320*/  LDCU UR8, c[0x0][0x360] ;  /* 0x00006c00ff0877ac */ /* 0x000ea20008000800 */
[----:B0-----:R-:W-:Y:S01]  /*0330*/  VIADD R2, R11, UR4 ;  /* 0x000000040b027c36 */ /* 0x001fe20008000000 */
[----:B------:R-:W-:Y:S01]  /*0340*/  IADD3 R14, PT, PT, R9, UR4, RZ ;  /* 0x00000004090e7c10 */ /* 0x000fe2000fffe0ff */
[----:B------:R-:W-:Y:S01]  /*0350*/  HFMA2 R4, -RZ, RZ, 0, 0 ;  /* 0x00000000ff047431 */ /* 0x000fe200000001ff */
[----:B------:R-:W0:Y:S01]  /*0360*/  LDCU UR9, c[0x0][0x398] ;  /* 0x00007300ff0977ac */ /* 0x000e220008000800 */
[----:B--2---:R-:W-:Y:S01]  /*0370*/  UIADD3 UR8, UPT, UPT, UR5, UR8, URZ ;  /* 0x0000000805087290 */ /* 0x004fe2000fffe0ff */
[----:B0-----:R-:W-:Y:S01]  /*0380*/  ISETP.GE.AND P0, PT, R2, UR9, PT ;  /* 0x0000000902007c0c */ /* 0x001fe2000bf06270 */
[----:B-1----:R-:W-:Y:S01]  /*0390*/  IMAD R13, R12, R3, UR4 ;  /* 0x000000040c0d7e24 */ /* 0x002fe2000f8e0203 */
[----:B------:R-:W-:Y:S01]  /*03a0*/  ISETP.GE.U32.AND P2, PT, R3, 0x4, PT ;  /* 0x000000040300780c */ /* 0x000fe20003f46070 */
[----:B------:R-:W-:-:S02]  /*03b0*/  UIADD3 UR4, UPT, UPT, UR4, 0x1, URZ ;  /* 0x0000000104047890 */ /* 0x000fc4000fffe0ff */
[C---:B------:R-:W-:Y:S01]  /*03c0*/  ISETP.GE.AND P1, PT, R2.reuse, UR8, PT ;  /* 0x0000000802007c0c */ /* 0x040fe2000bf26270 */
[----:B------:R-:W-:Y:S01]  /*03d0*/  IMAD R15, R7, UR9, R2 ;  /* 0x00000009070f7c24 */ /* 0x000fe2000f8e0202 */
[C---:B------:R-:W-:Y:S02]  /*03e0*/  ISETP.GT.AND P0, PT, R2.reuse, -0x1, !P0 ;  /* 0xffffffff0200780c */ /* 0x040fe40004704270 */
[----:B------:R-:W-:Y:S02]  /*03f0*/  ISETP.GE.AND P1, PT, R2, UR5, !P1 ;  /* 0x0000000502007c0c */ /* 0x000fe4000cf26270 */
[----:B------:R-:W-:Y:S01]  /*0400*/  ISETP.NE.AND P3, PT, R3, UR4, PT ;  /* 0x0000000403007c0c */ /* 0x000fe2000bf65270 */
[----:B------:R-:W-:-:S04]  /*0410*/  IMAD R3, R7, 0x40, R10 ;  /* 0x0000004007037824 */ /* 0x000fc800078e020a */
[----:B------:R-:W-:Y:S01]  /*0420*/  IMAD R14, R14, 0x8, R3 ;  /* 0x000000080e0e7824 */ /* 0x000fe200078e0203 */
[----:B------:R-:W-:Y:S07]  /*0430*/  @!P2 BRA `(.L_x_1) ;  /* 0x000000040098a947 */ /* 0x000fee0003800000 */
[----:B------:R-:W0:Y:S01]  /*0440*/  S2UR UR9, SR_CgaCtaId ;  /* 0x00000000000979c3 */ /* 0x000e220000008800 */
[----:B------:R-:W-:Y:S01]  /*0450*/  IMAD.MOV.U32 R16, RZ, RZ, RZ ;  /* 0x000000ffff107224 */ /* 0x000fe200078e00ff */
[----:B------:R-:W-:Y:S01]  /*0460*/  UMOV UR8, 0x400 ;  /* 0x0000040000087882 */ /* 0x000fe20000000000 */
[----:B------:R-:W1:Y:S01]  /*0470*/  LDCU UR16, c[0x0][0x390] ;  /* 0x00007200ff1077ac */ /* 0x000e620008000800 */
[----:B------:R-:W2:Y:S04]  /*0480*/  LDCU UR15, c[0x0][0x394] ;  /* 0x00007280ff0f77ac */ /* 0x000ea80008000800 */
[----:B------:R-:W3:Y:S01]  /*0490*/  LDC.64 R2, c[0x0][0x380] ;  /* 0x0000e000ff027b82 */ /* 0x000ee20000000a00 */
[----:B012---:R-:W-:-:S12]  /*04a0*/  ULEA UR8, UR9, UR8, 0x18 ;  /* 0x0000000809087291 */ /* 0x007fd8000f8ec0ff */
.L_x_14:
[----:B------:R-:W-:Y:S01]  /*04b0*/  IMAD.IADD R18, R8, 0x1, R16 ;  /* 0x0000000108127824 */ /* 0x000fe200078e0210 */
[----:B------:R-:W-:Y:S01]  /*04c0*/  IADD3 R17, PT, PT, R14, R16, RZ ;  /* 0x000000100e117210 */ /* 0x000fe20007ffe0ff */
[----:B------:R-:W-:Y:S02]  /*04d0*/  BSSY.RECONVERGENT B0, `(.L_x_2) ;  /* 0x0000016000007945 */ /* 0x000fe40003800200 */
[----:B------:R-:W-:Y:S01]  /*04e0*/  IMAD R5, R15, UR15, R18 ;  /* 0x0000000f0f057c24 */ /* 0x000fe2000f8e0212 */
[C---:B------:R-:W-:Y:S02]  /*04f0*/  ISETP.GE.AND P2, PT, R18.reuse, UR15, PT ;  /* 0x0000000f12007c0c */ /* 0x040fe4000bf46270 */
[----:B------:R-:W-:Y:S01]  /*0500*/  LEA R17, R17, UR8, 0x2 ;  /* 0x0000000811117c11 */ /* 0x000fe2000f8e10ff */
[----:B---3--:R-:W-:Y:S01]  /*0510*/  IMAD.WIDE R4, R5, 0x4, R2 ;  /* 0x0000000405047825 */ /* 0x008fe200078e0202 */
[----:B------:R-:W-:-:S04]  /*0520*/  ISETP.GT.AND P2, PT, R18, -0x1, !P2 ;  /* 0xffffffff1200780c */ /* 0x000fc80005744270 */
[----:B------:R-:W-:-:S13]  /*0530*/  PLOP3.LUT P2, PT, P0, P2, PT, 0x80, 0x8 ;  /* 0x000000000008781c */ /* 0x000fda0000745070 */
[----:B------:R-:W-:Y:S05]  /*0540*/  @!P2 BRA `(.L_x_3) ;  /* 0x000000000038a947 */ /* 0x000fea0003800000 */
[C---:B------:R-:W-:Y:S02]  /*0550*/  ISETP.GE.AND P2, PT, R18.reuse, UR6, P1 ;  /* 0x0000000612007c0c */ /* 0x040fe40008f46270 */
[----:B------:R-:W-:-:S13]  /*0560*/  ISETP.LT.AND P4, PT, R18, UR10, PT ;  /* 0x0000000a12007c0c */ /* 0x000fda000bf81270 */
[----:B------:R-:W-:Y:S05]  /*0570*/  @P2 BRA P4, `(.L_x_4) ;  /* 0x0000000000182947 */ /* 0x000fea0002000000 */
[----:B------:R-:W2:Y:S01]  /*0580*/  LDG.E R19, desc[UR12][R4.64] ;  /* 0x0000000c04137981 */ /* 0x000ea2000c1e1900 */
[----:B------:R-:W-:-:S04]  /*0590*/  IMAD R20, R13, UR16, R16 ;  /* 0x000000100d147c24 */ /* 0x000fc8000f8e0210 */
[----:B------:R-:W-:-:S06]  /*05a0*/  IMAD.SHL.U32 R20, R20, 0x4, RZ ;  /* 0x0000000414147824 */ /* 0x000fcc00078e00ff */
[----:B------:R-:W2:Y:S02]  /*05b0*/  LDC R20, c[0x3][R20] ;  /* 0x00c0000014147b82 */ /* 0x000ea40000000800 */
[----:B--2---:R-:W-:Y:S01]  /*05c0*/  FFMA R6, R19, R20, R6 ;  /* 0x0000001413067223 */ /* 0x004fe20000000006 */
[----:B------:R-:W-:Y:S06]  /*05d0*/  BRA `(.L_x_3) ;  /* 0x0000000000147947 */ /* 0x000fec0003800000 */
.L_x_4:
[----:B------:R-:W-:-:S04]  /*05e0*/  IMAD R19, R13, UR16, R16 ;  /* 0x000000100d137c24 */ /* 0x000fc8000f8e0210 */
[----:B------:R-:W-:Y:S02]  /*05f0*/  IMAD.SHL.U32 R20, R19, 0x4, RZ ;  /* 0x0000000413147824 */ /* 0x000fe400078e00ff */
[----:B------:R-:W0:Y:S02]  /*0600*/  LDS R19, [R17] ;  /* 0x0000000011137984 */ /* 0x000e240000000800 */
[----:B------:R-:W0:Y:S02]  /*0610*/  LDC R21, c[0x3][R20] ;  /* 0x00c0000014157b82 */ /* 0x000e240000000800 */
[----:B0-----:R-:W-:-:S07]  /*0620*/  FFMA R6, R21, R19, R6 ;  /* 0x0000001315067223 */ /* 0x001fce0000000006 */
.L_x_3:
[----:B------:R-:W-:Y:S05]  /*0630*/  BSYNC.RECONVERGENT B0 ;  /* 0x0000000000007941 */ /* 0x000fea0003800200 */
.L_x_2:
[----:B------:R-:W-:Y:S01]  /*0640*/  IADD3 R19, PT, PT, R18, 0x1, RZ ;  /* 0x0000000112137810 */ /* 0x000fe20007ffe0ff */
[----:B------:R-:W-:Y:S03]  /*0650*/  BSSY.RECONVERGENT B0, `(.L_x_5) ;  /* 0x0000014000007945 */ /* 0x000fe60003800200 */
[----:B------:R-:W-:-:S04]  /*0660*/  ISETP.GE.AND P2, PT, R19, UR15, PT ;  /* 0x0000000f13007c0c */ /* 0x000fc8000bf46270 */
[----:B------:R-:W-:-:S04]  /*0670*/  ISETP.GT.AND P2, PT, R19, -0x1, !P2 ;  /* 0xffffffff1300780c */ /* 0x000fc80005744270 */
[----:B------:R-:W-:-:S13]  /*0680*/  PLOP3.LUT P2, PT, P0, P2, PT, 0x80, 0x8 ;  /* 0x000000000008781c */ /* 0x000fda0000745070 */
[----:B------:R-:W-:Y:S05]  /*0690*/  @!P2 BRA `(.L_x_6) ;  /* 0x00000000003ca947 */ /* 0x000fea0003800000 */
[C---:B------:R-:W-:Y:S01]  /*06a0*/  ISETP.GE.AND P2, PT, R19.reuse, UR6, P1 ;  /* 0x0000000613007c0c */ /* 0x040fe20008f46270 */
[----:B------:R-:W-:Y:S01]  /*06b0*/  VIADD R20, R16, 0x1 ;  /* 0x0000000110147836 */ /* 0x000fe20000000000 */
        /* <DEDUP_REMOVED lines=8> */
.L_x_7:
[----:B------:R-:W-:Y:S01]  /*0740*/  IMAD R20, R13, UR16, R20 ;  /* 0x000000100d147c24 */ /* 0x000fe2000f8e0214 */
[----:B------:R-:W0:Y:S04]  /*0750*/  LDS R19, [R17+0x4] ;  /* 0x0000040011137984 */ /* 0x000e280000000800 */
[----:B------:R-:W-:-:S04]  /*0760*/  SHF.L.U32 R20, R20, 0x2, RZ ;  /* 0x0000000214147819 */ /* 0x000fc800000006ff */
[----:B------:R-:W0:Y:S02]  /*0770*/  LDC R21, c[0x3][R20] ;  /* 0x00c0000014157b82 */ /* 0x000e240000000800 */
[----:B0-----:R-:W-:-:S07]  /*0780*/  FFMA R6, R21, R19, R6 ;  /* 0x0000001315067223 */ /* 0x001fce0000000006 */
.L_x_6:
[----:B------:R-:W-:Y:S05]  /*0790*/  BSYNC.RECONVERGENT B0 ;  /* 0x0000000000007941 */ /* 0x000fea0003800200 */
.L_x_5:
[----:B------:R-:W-:Y:S01]  /*07a0*/  VIADD R19, R18, 0x2 ;  /* 0x0000000212137836 */ /* 0x000fe20000000000 */
[----:B------:R-:W-:Y:S04]  /*07b0*/  BSSY.RECONVERGENT B0, `(.L_x_8) ;  /* 0x0000014000007945 */ /* 0x000fe80003800200 */
[----:B------:R-:W-:-:S04]  /*07c0*/  ISETP.GE.AND P2, PT, R19, UR15, PT ;  /* 0x0000000f13007c0c */ /* 0x000fc8000bf46270 */
[----:B------:R-:W-:-:S04]  /*07d0*/  ISETP.GT.AND P2, PT, R19, -0x1, !P2 ;  /* 0xffffffff1300780c */ /* 0x000fc80005744270 */
[----:B------:R-:W-:-:S13]  /*07e0*/  PLOP3.LUT P2, PT, P0, P2, PT, 0x80, 0x8 ;  /* 0x000000000008781c */ /* 0x000fda0000745070 */
[----:B------:R-:W-:Y:S05]  /*07f0*/  @!P2 BRA `(.L_x_9) ;  /* 0x00000000003ca947 */ /* 0x000fea0003800000 */
[C---:B------:R-:W-:Y:S02]  /*0800*/  ISETP.GE.AND P2, PT, R19.reuse, UR6, P1 ;  /* 0x0000000613007c0c */ /* 0x040fe40008f46270 */
[----:B------:R-:W-:Y:S02]  /*0810*/  ISETP.LT.AND P4, PT, R19, UR10, PT ;  /* 0x0000000a13007c0c */ /* 0x000fe4000bf81270 */
[----:B------:R-:W-:-:S11]  /*0820*/  IADD3 R20, PT, PT, R16, 0x2, RZ ;  /* 0x0000000210147810 */ /* 0x000fd60007ffe0ff */
[----:B------:R-:W-:Y:S05]  /*0830*/  @P2 BRA P4, `(.L_x_10) ;  /* 0x0000000000182947 */ /* 0x000fea0002000000 */
[----:B------:R-:W2:Y:S01]  /*0840*/  LDG.E R19, desc[UR12][R4.64+0x8] ;  /* 0x0000080c04137981 */ /* 0x000ea2000c1e1900 */
[----:B------:R-:W-:-:S04]  /*0850*/  IMAD R20, R13, UR16, R20 ;  /* 0x000000100d147c24 */ /* 0x000fc8000f8e0214 */
[----:B------:R-:W-:-:S06]  /*0860*/  IMAD.SHL.U32 R20, R20, 0x4, RZ ;  /* 0x0000000414147824 */ /* 0x000fcc00078e00ff */
[----:B------:R-:W2:Y:S02]  /*0870*/  LDC R20, c[0x3][R20] ;  /* 0x00c0000014147b82 */ /* 0x000ea40000000800 */
[----:B--2---:R-:W-:Y:S01]  /*0880*/  FFMA R6, R19, R20, R6 ;  /* 0x0000001413067223 */ /* 0x004fe20000000006 */
[----:B------:R-:W-:Y:S06]  /*0890*/  BRA `(.L_x_9) ;  /* 0x0000000000147947 */ /* 0x000fec0003800000 */
.L_x_10:
[----:B------:R-:W-:Y:S01]  /*08a0*/  IMAD R20, R13, UR16, R20 ;  /* 0x000000100d147c24 */ /* 0x000fe2000f8e0214 */
[----:B------:R-:W0:Y:S04]  /*08b0*/  LDS R19, [R17+0x8] ;  /* 0x0000080011137984 */ /* 0x000e280000000800 */
[----:B------:R-:W-:-:S04]  /*08c0*/  SHF.L.U32 R20, R20, 0x2, RZ ;  /* 0x0000000214147819 */ /* 0x000fc800000006ff */
[----:B------:R-:W0:Y:S02]  /*08d0*/  LDC R21, c[0x3][R20] ;  /* 0x00c0000014157b82 */ /* 0x000e240000000800 */
[----:B0-----:R-:W-:-:S07]  /*08e0*/  FFMA R6, R21, R19, R6 ;  /* 0x0000001315067223 */ /* 0x001fce0000000006 */
.L_x_9:
[----:B------:R-:W-:Y:S05]  /*08f0*/  BSYNC.RECONVERGENT B0 ;  /* 0x0000000000007941 */ /* 0x000fea0003800200 */
.L_x_8:
        /* <DEDUP_REMOVED lines=16> */
.L_x_13:
[----:B------:R-:W-:Y:S01]  /*0a00*/  IMAD R18, R13, UR16, R18 ;  /* 0x000000100d127c24 */ /* 0x000fe2000f8e0212 */
[----:B------:R-:W0:Y:S04]  /*0a10*/  LDS R17, [R17+0xc] ;  /* 0x00000c0011117984 */ /* 0x000e280000000800 */
[----:B------:R-:W-:-:S04]  /*0a20*/  SHF.L.U32 R18, R18, 0x2, RZ ;  /* 0x0000000212127819 */ /* 0x000fc800000006ff */
[----:B------:R-:W0:Y:S02]  /*0a30*/  LDC R5, c[0x3][R18] ;  /* 0x00c0000012057b82 */ /* 0x000e240000000800 */
[----:B0-----:R-:W-:-:S07]  /*0a40*/  FFMA R6, R5, R17, R6 ;  /* 0x0000001105067223 */ /* 0x001fce0000000006 */
.L_x_12:
[----:B------:R-:W-:Y:S05]  /*0a50*/  BSYNC.RECONVERGENT B0 ;  /* 0x0000000000007941 */ /* 0x000fea0003800200 */
.L_x_11:
[----:B------:R-:W-:-:S05]  /*0a60*/  VIADD R16, R16, 0x4 ;  /* 0x0000000410107836 */ /* 0x000fca0000000000 */
[----:B------:R-:W-:-:S13]  /*0a70*/  ISETP.NE.AND P2, PT, R16, UR7, PT ;  /* 0x0000000710007c0c */ /* 0x000fda000bf45270 */
[----:B------:R-:W-:Y:S05]  /*0a80*/  @P2 BRA `(.L_x_14) ;  /* 0xfffffff800882947 */ /* 0x000fea000383ffff */
[----:B------:R-:W-:-:S07]  /*0a90*/  MOV R4, UR7 ;  /* 0x0000000700047c02 */ /* 0x000fce0008000f00 */
.L_x_1:
[----:B------:R-:W-:-:S09]  /*0aa0*/  UISETP.NE.AND UP0, UPT, UR11, URZ, UPT ;  /* 0x000000ff0b00728c */ /* 0x000fd2000bf05270 */
[----:B------:R-:W-:Y:S05]  /*0ab0*/  BRA.U !UP0, `(.L_x_15) ;  /* 0x0000000508547547 */ /* 0x000fea000b800000 */
[----:B------:R-:W0:Y:S01]  /*0ac0*/  LDCU UR15, c[0x0][0x394] ;  /* 0x00007280ff0f77ac */ /* 0x000e220008000800 */
[----:B------:R-:W1:Y:S01]  /*0ad0*/  S2UR UR9, SR_CgaCtaId ;  /* 0x00000000000979c3 */ /* 0x000e620000008800 */
[----:B------:R-:W-:Y:S01]  /*0ae0*/  IMAD.IADD R16, R8, 0x1, R4 ;  /* 0x0000000108107824 */ /* 0x000fe200078e0204 */
[----:B------:R-:W-:Y:S01]  /*0af0*/  IADD3 R5, PT, PT, R14, R4, RZ ;  /* 0x000000040e057210 */ /* 0x000fe20007ffe0ff */
[----:B------:R-:W-:Y:S01]  /*0b00*/  UMOV UR8, 0x400 ;  /* 0x0000040000087882 */ /* 0x000fe20000000000 */
[----:B------:R-:W-:Y:S04]  /*0b10*/  BSSY.RECONVERGENT B0, `(.L_x_16) ;  /* 0x000001a000007945 */ /* 0x000fe80003800200 */
[----:B------:R-:W2:Y:S01]  /*0b20*/  LDC.64 R2, c[0x0][0x380] ;  /* 0x0000e000ff027b82 */ /* 0x000ea20000000a00 */
[----:B0-----:R-:W-:Y:S01]  /*0b30*/  ISETP.GE.AND P2, PT, R16, UR15, PT ;  /* 0x0000000f10007c0c */ /* 0x001fe2000bf46270 */
[----:B------:R-:W-:-:S03]  /*0b40*/  IMAD R15, R15, UR15, R16 ;  /* 0x0000000f0f0f7c24 */ /* 0x000fc6000f8e0210 */
[----:B------:R-:W-:Y:S01]  /*0b50*/  ISETP.GT.AND P2, PT, R16, -0x1, !P2 ;  /* 0xffffffff1000780c */ /* 0x000fe20005744270 */
[----:B-1----:R-:W-:-:S03]  /*0b60*/  ULEA UR8, UR9, UR8, 0x18 ;  /* 0x0000000809087291 */ /* 0x002fc6000f8ec0ff */
[----:B------:R-:W-:-:S03]  /*0b70*/  PLOP3.LUT P2, PT, P0, P2, PT, 0x80, 0x8 ;  /* 0x000000000008781c */ /* 0x000fc60000745070 */
[----:B------:R-:W-:Y:S01]  /*0b80*/  LEA R5, R5, UR8, 0x2 ;  /* 0x0000000805057c11 */ /* 0x000fe2000f8e10ff */
[----:B--2---:R-:W-:-:S09]  /*0b90*/  IMAD.WIDE R2, R15, 0x4, R2 ;  /* 0x000000040f027825 */ /* 0x004fd200078e0202 */
[----:B------:R-:W-:Y:S05]  /*0ba0*/  @!P2 BRA `(.L_x_17) ;  /* 0x000000000040a947 */ /* 0x000fea0003800000 */
[C---:B------:R-:W-:Y:S02]  /*0bb0*/  ISETP.GE.AND P2, PT, R16.reuse, UR6, P1 ;  /* 0x0000000610007c0c */ /* 0x040fe40008f46270 */
[----:B------:R-:W-:-:S13]  /*0bc0*/  ISETP.LT.AND P4, PT, R16, UR10, PT ;  /* 0x0000000a10007c0c */ /* 0x000fda000bf81270 */
[----:B------:R-:W-:Y:S05]  /*0bd0*/  @P2 BRA P4, `(.L_x_18) ;  /* 0x00000000001c2947 */ /* 0x000fea0002000000 */
[----:B------:R-:W2:Y:S01]  /*0be0*/  LDG.E R15, desc[UR12][R2.64] ;  /* 0x0000000c020f7981 */ /* 0x000ea2000c1e1900 */
[----:B------:R-:W0:Y:S02]  /*0bf0*/  LDCU UR8, c[0x0][0x390] ;  /* 0x00007200ff0877ac */ /* 0x000e240008000800 */
[----:B0-----:R-:W-:-:S04]  /*0c00*/  IMAD R14, R13, UR8, R4 ;  /* 0x000000080d0e7c24 */ /* 0x001fc8000f8e0204 */
[----:B------:R-:W-:-:S06]  /*0c10*/  IMAD.SHL.U32 R14, R14, 0x4, RZ ;  /* 0x000000040e0e7824 */ /* 0x000fcc00078e00ff */
[----:B------:R-:W2:Y:S02]  /*0c20*/  LDC R14, c[0x3][R14] ;  /* 0x00c000000e0e7b82 */ /* 0x000ea40000000800 */
[----:B--2---:R-:W-:Y:S01]  /*0c30*/  FFMA R6, R15, R14, R6 ;  /* 0x0000000e0f067223 */ /* 0x004fe20000000006 */
[----:B------:R-:W-:Y:S06]  /*0c40*/  BRA `(.L_x_17) ;  /* 0x0000000000187947 */ /* 0x000fec0003800000 */
.L_x_18:
[----:B------:R-:W0:Y:S01]  /*0c50*/  LDCU UR8, c[0x0][0x390] ;  /* 0x00007200ff0877ac */ /* 0x000e220008000800 */
[----:B------:R-:W1:Y:S01]  /*0c60*/  LDS R15, [R5] ;  /* 0x00000000050f7984 */ /* 0x000e620000000800 */
[----:B0-----:R-:W-:-:S05]  /*0c70*/  IMAD R14, R13, UR8, R4 ;  /* 0x000000080d0e7c24 */ /* 0x001fca000f8e0204 */
[----:B------:R-:W-:-:S04]  /*0c80*/  SHF.L.U32 R14, R14, 0x2, RZ ;  /* 0x000000020e0e7819 */ /* 0x000fc800000006ff */
[----:B------:R-:W1:Y:S02]  /*0c90*/  LDC R17, c[0x3][R14] ;  /* 0x00c000000e117b82 */ /* 0x000e640000000800 */
[----:B-1----:R-:W-:-:S07]  /*0ca0*/  FFMA R6, R17, R15, R6 ;  /* 0x0000000f11067223 */ /* 0x002fce0000000006 */
.L_x_17:
[----:B------:R-:W-:Y:S05]  /*0cb0*/  BSYNC.RECONVERGENT B0 ;  /* 0x0000000000007941 */ /* 0x000fea0003800200 */
.L_x_16:
[----:B------:R-:W-:-:S09]  /*0cc0*/  UISETP.NE.AND UP0, UPT, UR11, 0x1, UPT ;  /* 0x000000010b00788c */ /* 0x000fd2000bf05270 */
[----:B------:R-:W-:Y:S05]  /*0cd0*/  BRA.U !UP0, `(.L_x_15) ;  /* 0x0000000108cc7547 */ /* 0x000fea000b800000 */
[----:B------:R-:W-:Y:S01]  /*0ce0*/  VIADD R14, R16, 0x1 ;  /* 0x00000001100e7836 */ /* 0x000fe20000000000 */
[----:B------:R-:W-:Y:S04]  /*0cf0*/  BSSY.RECONVERGENT B0, `(.L_x_19) ;  /* 0x0000017000007945 */ /* 0x000fe80003800200 */
[----:B------:R-:W-:-:S04]  /*0d00*/  ISETP.GE.AND P2, PT, R14, UR15, PT ;  /* 0x0000000f0e007c0c */ /* 0x000fc8000bf46270 */
[----:B------:R-:W-:-:S04]  /*0d10*/  ISETP.GT.AND P2, PT, R14, -0x1, !P2 ;  /* 0xffffffff0e00780c */ /* 0x000fc80005744270 */
[----:B------:R-:W-:-:S13]  /*0d20*/  PLOP3.LUT P2, PT, P0, P2, PT, 0x80, 0x8 ;  /* 0x000000000008781c */ /* 0x000fda0000745070 */
[----:B------:R-:W-:Y:S05]  /*0d30*/  @!P2 BRA `(.L_x_20) ;  /* 0x000000000048a947 */ /* 0x000fea0003800000 */
[C---:B------:R-:W-:Y:S02]  /*0d40*/  ISETP.GE.AND P2, PT, R14.reuse, UR6, P1 ;  /* 0x000000060e007c0c */ /* 0x040fe40008f46270 */
[----:B------:R-:W-:-:S13]  /*0d50*/  ISETP.LT.AND P4, PT, R14, UR10, PT ;  /* 0x0000000a0e007c0c */ /* 0x000fda000bf81270 */
[----:B------:R-:W-:Y:S05]  /*0d60*/  @P2 BRA P4, `(.L_x_21) ;  /* 0x0000000000202947 */ /* 0x000fea0002000000 */
[----:B------:R-:W2:Y:S01]  /*0d70*/  LDG.E R15, desc[UR12][R2.64+0x4] ;  /* 0x0000040c020f7981 */ /* 0x000ea2000c1e1900 */
[----:B------:R-:W0:Y:S02]  /*0d80*/  LDCU UR8, c[0x0][0x390] ;  /* 0x00007200ff0877ac */ /* 0x000e240008000800 */
[----:B0-----:R-:W-:-:S05]  /*0d90*/  IMAD R14, R13, UR8, R4 ;  /* 0x000000080d0e7c24 */ /* 0x001fca000f8e0204 */
[----:B------:R-:W-:-:S05]  /*0da0*/  IADD3 R14, PT, PT, R14, 0x1, RZ ;  /* 0x000000010e0e7810 */ /* 0x000fca0007ffe0ff */
[----:B------:R-:W-:-:S06]  /*0db0*/  IMAD.SHL.U32 R14, R14, 0x4, RZ ;  /* 0x000000040e0e7824 */ /* 0x000fcc00078e00ff */
[----:B------:R-:W2:Y:S02]  /*0dc0*/  LDC R14, c[0x3][R14] ;  /* 0x00c000000e0e7b82 */ /* 0x000ea40000000800 */
[----:B--2---:R-:W-:Y:S01]  /*0dd0*/  FFMA R6, R15, R14, R6 ;  /* 0x0000000e0f067223 */ /* 0x004fe20000000006 */
[----:B------:R-:W-:Y:S06]  /*0de0*/  BRA `(.L_x_20) ;  /* 0x00000000001c7947 */ /* 0x000fec0003800000 */
.L_x_21:
[----:B------:R-:W0:Y:S01]  /*0df0*/  LDCU UR8, c[0x0][0x390] ;  /* 0x00007200ff0877ac */ /* 0x000e220008000800 */
[----:B------:R-:W1:Y:S01]  /*0e00*/  LDS R15, [R5+0x4] ;  /* 0x00000400050f7984 */ /* 0x000e620000000800 */
[----:B0-----:R-:W-:-:S05]  /*0e10*/  IMAD R14, R13, UR8, R4 ;  /* 0x000000080d0e7c24 */ /* 0x001fca000f8e0204 */
[----:B------:R-:W-:-:S05]  /*0e20*/  IADD3 R14, PT, PT, R14, 0x1, RZ ;  /* 0x000000010e0e7810 */ /* 0x000fca0007ffe0ff */
[----:B------:R-:W-:-:S04]  /*0e30*/  IMAD.SHL.U32 R14, R14, 0x4, RZ ;  /* 0x000000040e0e7824 */ /* 0x000fc800078e00ff */
[----:B------:R-:W1:Y:S02]  /*0e40*/  LDC R17, c[0x3][R14] ;  /* 0x00c000000e117b82 */ /* 0x000e640000000800 */
[----:B-1----:R-:W-:-:S07]  /*0e50*/  FFMA R6, R17, R15, R6 ;  /* 0x0000000f11067223 */ /* 0x002fce0000000006 */
.L_x_20:
[----:B------:R-:W-:Y:S05]  /*0e60*/  BSYNC.RECONVERGENT B0 ;  /* 0x0000000000007941 */ /* 0x000fea0003800200 */
.L_x_19:
[----:B------:R-:W-:-:S09]  /*0e70*/  UISETP.NE.AND UP0, UPT, UR11, 0x2, UPT ;  /* 0x000000020b00788c */ /* 0x000fd2000bf05270 */
[----:B------:R-:W-:Y:S05]  /*0e80*/  BRA.U !UP0, `(.L_x_15) ;  /* 0x0000000108607547 */ /* 0x000fea000b800000 */
[----:B------:R-:W-:Y:S01]  /*0e90*/  IADD3 R16, PT, PT, R16, 0x2, RZ ;  /* 0x0000000210107810 */ /* 0x000fe20007ffe0ff */
[----:B------:R-:W-:Y:S03]  /*0ea0*/  BSSY.RECONVERGENT B0, `(.L_x_15) ;  /* 0x0000016000007945 */ /* 0x000fe60003800200 */
[----:B------:R-:W-:-:S04]  /*0eb0*/  ISETP.GE.AND P2, PT, R16, UR15, PT ;  /* 0x0000000f10007c0c */ /* 0x000fc8000bf46270 */
[----:B------:R-:W-:-:S04]  /*0ec0*/  ISETP.GT.AND P2, PT, R16, -0x1, !P2 ;  /* 0xffffffff1000780c */ /* 0x000fc80005744270 */
[----:B------:R-:W-:-:S13]  /*0ed0*/  PLOP3.LUT P2, PT, P0, P2, PT, 0x80, 0x8 ;  /* 0x000000000008781c */ /* 0x000fda0000745070 */
[----:B------:R-:W-:Y:S05]  /*0ee0*/  @!P2 BRA `(.L_x_22) ;  /* 0x000000000044a947 */ /* 0x000fea0003800000 */
[----:B------:R-:W-:Y:S01]  /*0ef0*/  ISETP.GE.AND P1, PT, R16, UR6, P1 ;  /* 0x0000000610007c0c */ /* 0x000fe20008f26270 */
[----:B------:R-:W-:Y:S01]  /*0f00*/  VIADD R4, R4, 0x2 ;  /* 0x0000000204047836 */ /* 0x000fe20000000000 */
[----:B------:R-:W-:-:S13]  /*0f10*/  ISETP.LT.AND P0, PT, R16, UR10, PT ;  /* 0x0000000a10007c0c */ /* 0x000fda000bf01270 */
[----:B------:R-:W-:Y:S05]  /*0f20*/  @P1 BRA P0, `(.L_x_23) ;  /* 0x00000000001c1947 */ /* 0x000fea0000000000 */
[----:B------:R-:W2:Y:S01]  /*0f30*/  LDG.E R3, desc[UR12][R2.64+0x8] ;  /* 0x0000080c02037981 */ /* 0x000ea2000c1e1900 */
[----:B------:R-:W0:Y:S02]  /*0f40*/  LDCU UR8, c[0x0][0x390] ;  /* 0x00007200ff0877ac */ /* 0x000e240008000800 */
[----:B0-----:R-:W-:-:S05]  /*0f50*/  IMAD R13, R13, UR8, R4 ;  /* 0x000000080d0d7c24 */ /* 0x001fca000f8e0204 */
[----:B------:R-:W-:-:S06]  /*0f60*/  SHF.L.U32 R13, R13, 0x2, RZ ;  /* 0x000000020d0d7819 */ /* 0x000fcc00000006ff */
[----:B------:R-:W2:Y:S02]  /*0f70*/  LDC R13, c[0x3][R13] ;  /* 0x00c000000d0d7b82 */ /* 0x000ea40000000800 */
[----:B--2---:R-:W-:Y:S01]  /*0f80*/  FFMA R6, R3, R13, R6 ;  /* 0x0000000d03067223 */ /* 0x004fe20000000006 */
[----:B------:R-:W-:Y:S06]  /*0f90*/  BRA `(.L_x_22) ;  /* 0x0000000000187947 */ /* 0x000fec0003800000 */
.L_x_23:
[----:B------:R-:W0:Y:S01]  /*0fa0*/  LDCU UR8, c[0x0][0x390] ;  /* 0x00007200ff0877ac */ /* 0x000e220008000800 */
[----:B------:R-:W1:Y:S01]  /*0fb0*/  LDS R5, [R5+0x8] ;  /* 0x0000080005057984 */ /* 0x000e620000000800 */
[----:B0-----:R-:W-:-:S04]  /*0fc0*/  IMAD R4, R13, UR8, R4 ;  /* 0x000000080d047c24 */ /* 0x001fc8000f8e0204 */
[----:B------:R-:W-:-:S04]  /*0fd0*/  IMAD.SHL.U32 R4, R4, 0x4, RZ ;  /* 0x0000000404047824 */ /* 0x000fc800078e00ff */
[----:B------:R-:W1:Y:S02]  /*0fe0*/  LDC R3, c[0x3][R4] ;  /* 0x00c0000004037b82 */ /* 0x000e640000000800 */
[----:B-1----:R-:W-:-:S07]  /*0ff0*/  FFMA R6, R3, R5, R6 ;  /* 0x0000000503067223 */ /* 0x002fce0000000006 */
.L_x_22:
[----:B------:R-:W-:Y:S05]  /*1000*/  BSYNC.RECONVERGENT B0 ;  /* 0x0000000000007941 */ /* 0x000fea0003800200 */
.L_x_15:
[----:B------:R-:W-:Y:S05]  /*1010*/  @P3 BRA `(.L_x_24) ;  /* 0xfffffff000bc3947 */ /* 0x000fea000383ffff */
[----:B------:R-:W-:-:S04]  /*1020*/  IADD3 R7, PT, PT, R7, 0x1, RZ ;  /* 0x0000000107077810 */ /* 0x000fc80007ffe0ff */
[----:B------:R-:W-:-:S13]  /*1030*/  ISETP.NE.AND P0, PT, R7, 0x20, PT ;  /* 0x000000200700780c */ /* 0x000fda0003f05270 */
[----:B------:R-:W-:Y:S05]  /*1040*/  @P0 BRA `(.L_x_25) ;  /* 0xfffffff000a40947 */ /* 0x000fea000383ffff */
.L_x_0:
[----:B0-----:R-:W0:Y:S02]  /*1050*/  LDC.64 R2, c[0x0][0x388] ;  /* 0x0000e200ff027b82 */ /* 0x001e240000000a00 */
[----:B0-----:R-:W-:-:S05]  /*1060*/  IMAD.WIDE R2, R0, 0x4, R2 ;  /* 0x0000000400027825 */ /* 0x001fca00078e0202 */
[----:B------:R-:W-:Y:S01]  /*1070*/  STG.E desc[UR12][R2.64], R6 ;  /* 0x0000000602007986 */ /* 0x000fe2000c10190c */
[----:B------:R-:W-:Y:S05]  /*1080*/  EXIT ;  /* 0x000000000000794d */ /* 0x000fea0003800000 */
.L_x_26:
[----:B------:R-:W-:-:S00]  /*1090*/  BRA `(.L_x_26) ;  /* 0xfffffffc00fc7947 */ /* 0x000fc0000383ffff */
[----:B------:R-:W-:-:S00]  /*10a0*/  NOP ;  /* 0x0000000000007918 */ /* 0x000fc00000000000 */
        /* <DEDUP_REMOVED lines=13> */
.L_x_27:


//--------------------- .nv.shared._Z14cnn_conv_layerPfS_iii --------------------------
	.section	.nv.shared._Z14cnn_conv_layerPfS_iii,"aw",@nobits
	.sectionflags	@""
	.align	4
.nv.shared._Z14cnn_conv_layerPfS_iii:
	.zero		9216


//--------------------- .nv.shared.reserved.0     --------------------------
	.section	.nv.shared.reserved.0,"aw",@nobits
	.weak		__nv_reservedSMEM_offset_0_alias
	.size		__nv_reservedSMEM_offset_0_alias, 0, 64
	.other		__nv_reservedSMEM_offset_0_alias,@"STO_CUDA_RESERVED_SHARED STV_DEFAULT"
__nv_reservedSMEM_offset_0_alias:
	.zero		0
	.zero		64


//--------------------- .nv.constant0._Z14cnn_conv_layerPfS_iii --------------------------
	.section	.nv.constant0._Z14cnn_conv_layerPfS_iii,"a",@progbits
	.sectionflags	@""
	.align	4
.nv.constant0._Z14cnn_conv_layerPfS_iii:
	.zero		924


//--------------------- SYMBOLS --------------------------

	.type		.nv.reservedSmem.offset0,@object
	.size		.nv.reservedSmem.offset0,0x4
	.type		.nv.reservedSmem.cap,@object
	.size		.nv.reservedSmem.cap,0x4
